	.headerflags	@"EF_CUDA_TEXMODE_UNIFIED EF_CUDA_64BIT_ADDRESS EF_CUDA_ACCELERATORS EF_CUDA_SM90 EF_CUDA_VIRTUAL_SM(EF_CUDA_SM90)"
	.elftype	@"ET_EXEC"


//--------------------- .nv.info                  --------------------------
	.section	.nv.info,"",@"SHT_CUDA_INFO"
	.align	4


	//----- nvinfo : EIATTR_REGCOUNT
	.align		4
        /*0000*/ 	.byte	0x04, 0x2f
        /*0002*/ 	.short	(.L_5 - .L_4)
	.align		4
.L_4:
        /*0004*/ 	.word	index@(triton_red_fused__to_copy_add_embedding_mean_mul_pow_rsqrt_0)
        /*0008*/ 	.word	0x0000001c


	//----- nvinfo : EIATTR_MIN_STACK_SIZE
	.align		4
.L_5:
        /*000c*/ 	.byte	0x04, 0x12
        /*000e*/ 	.short	(.L_7 - .L_6)
	.align		4
.L_6:
        /*0010*/ 	.word	index@(triton_red_fused__to_copy_add_embedding_mean_mul_pow_rsqrt_0)
        /*0014*/ 	.word	0x00000000


	//----- nvinfo : EIATTR_FRAME_SIZE
	.align		4
.L_7:
        /*0018*/ 	.byte	0x04, 0x11
        /*001a*/ 	.short	(.L_9 - .L_8)
	.align		4
.L_8:
        /*001c*/ 	.word	index@(triton_red_fused__to_copy_add_embedding_mean_mul_pow_rsqrt_0)
        /*0020*/ 	.word	0x00000000


	//----- nvinfo : EIATTR_MIN_STACK_SIZE
	.align		4
.L_9:
        /*0024*/ 	.byte	0x04, 0x12
        /*0026*/ 	.short	(.L_11 - .L_10)
	.align		4
.L_10:
        /*0028*/ 	.word	index@(triton_red_fused__to_copy_add_embedding_mean_mul_pow_rsqrt_0)
        /*002c*/ 	.word	0x00000000
.L_11:


//--------------------- .nv.info.triton_red_fused__to_copy_add_embedding_mean_mul_pow_rsqrt_0 --------------------------
	.section	.nv.info.triton_red_fused__to_copy_add_embedding_mean_mul_pow_rsqrt_0,"",@"SHT_CUDA_INFO"
	.sectionflags	@""
	.align	4


	//----- nvinfo : EIATTR_CUDA_API_VERSION
	.align		4
        /*0000*/ 	.byte	0x04, 0x37
        /*0002*/ 	.short	(.L_13 - .L_12)
.L_12:
        /*0004*/ 	.word	0x0000007c


	//----- nvinfo : EIATTR_KPARAM_INFO
	.align		4
.L_13:
        /*0008*/ 	.byte	0x04, 0x17
        /*000a*/ 	.short	(.L_15 - .L_14)
.L_14:
        /*000c*/ 	.word	0x00000000
        /*0010*/ 	.short	0x0008
        /*0012*/ 	.short	0x0038
        /*0014*/ 	.byte	0x00, 0xf4, 0x21, 0x00


	//----- nvinfo : EIATTR_KPARAM_INFO
	.align		4
.L_15:
        /*0018*/ 	.byte	0x04, 0x17
        /*001a*/ 	.short	(.L_17 - .L_16)
.L_16:
        /*001c*/ 	.word	0x00000000
        /*0020*/ 	.short	0x0007
        /*0022*/ 	.short	0x0034
        /*0024*/ 	.byte	0x00, 0xf0, 0x11, 0x00


	//----- nvinfo : EIATTR_KPARAM_INFO
	.align		4
.L_17:
        /*0028*/ 	.byte	0x04, 0x17
        /*002a*/ 	.short	(.L_19 - .L_18)
.L_18:
        /*002c*/ 	.word	0x00000000
        /*0030*/ 	.short	0x0006
        /*0032*/ 	.short	0x0030
        /*0034*/ 	.byte	0x00, 0xf0, 0x11, 0x00


	//----- nvinfo : EIATTR_KPARAM_INFO
	.align		4
.L_19:
        /*0038*/ 	.byte	0x04, 0x17
        /*003a*/ 	.short	(.L_21 - .L_20)
.L_20:
        /*003c*/ 	.word	0x00000000
        /*0040*/ 	.short	0x0005
        /*0042*/ 	.short	0x0028
        /*0044*/ 	.byte	0x00, 0xf4, 0x21, 0x00


	//----- nvinfo : EIATTR_KPARAM_INFO
	.align		4
.L_21:
        /*0048*/ 	.byte	0x04, 0x17
        /*004a*/ 	.short	(.L_23 - .L_22)
.L_22:
        /*004c*/ 	.word	0x00000000
        /*0050*/ 	.short	0x0004
        /*0052*/ 	.short	0x0020
        /*0054*/ 	.byte	0x00, 0xf4, 0x21, 0x00


	//----- nvinfo : EIATTR_KPARAM_INFO
	.align		4
.L_23:
        /*0058*/ 	.byte	0x04, 0x17
        /*005a*/ 	.short	(.L_25 - .L_24)
.L_24:
        /*005c*/ 	.word	0x00000000
        /*0060*/ 	.short	0x0003
        /*0062*/ 	.short	0x0018
        /*0064*/ 	.byte	0x00, 0xf4, 0x21, 0x00


	//----- nvinfo : EIATTR_KPARAM_INFO
	.align		4
.L_25:
        /*0068*/ 	.byte	0x04, 0x17
        /*006a*/ 	.short	(.L_27 - .L_26)
.L_26:
        /*006c*/ 	.word	0x00000000
        /*0070*/ 	.short	0x0002
        /*0072*/ 	.short	0x0010
        /*0074*/ 	.byte	0x00, 0xf4, 0x21, 0x00


	//----- nvinfo : EIATTR_KPARAM_INFO
	.align		4
.L_27:
        /*0078*/ 	.byte	0x04, 0x17
        /*007a*/ 	.short	(.L_29 - .L_28)
.L_28:
        /*007c*/ 	.word	0x00000000
        /*0080*/ 	.short	0x0001
        /*0082*/ 	.short	0x0008
        /*0084*/ 	.byte	0x00, 0xf4, 0x21, 0x00


	//----- nvinfo : EIATTR_KPARAM_INFO
	.align		4
.L_29:
        /*0088*/ 	.byte	0x04, 0x17
        /*008a*/ 	.short	(.L_31 - .L_30)
.L_30:
        /*008c*/ 	.word	0x00000000
        /*0090*/ 	.short	0x0000
        /*0092*/ 	.short	0x0000
        /*0094*/ 	.byte	0x00, 0xf4, 0x21, 0x00


	//----- nvinfo : EIATTR_SPARSE_MMA_MASK
	.align		4
.L_31:
        /*0098*/ 	.byte	0x03, 0x50
        /*009a*/ 	.short	0x0000


	//----- nvinfo : EIATTR_MAXREG_COUNT
	.align		4
        /*009c*/ 	.byte	0x03, 0x1b
        /*009e*/ 	.short	0x00ff


	//----- nvinfo : EIATTR_EXTERNS
	.align		4
        /*00a0*/ 	.byte	0x04, 0x0f
        /*00a2*/ 	.short	(.L_33 - .L_32)


	//   ....[0]....
	.align		4
.L_32:
        /*00a4*/ 	.word	index@(__assertfail)


	//----- nvinfo : EIATTR_COOP_GROUP_MASK_REGIDS
	.align		4
.L_33:
        /*00a8*/ 	.byte	0x04, 0x29
        /*00aa*/ 	.short	(.L_35 - .L_34)


	//   ....[0]....
.L_34:
        /*00ac*/ 	.word	0xffffffff


	//   ....[1]....
        /*00b0*/ 	.word	0xffffffff


	//   ....[2]....
        /*00b4*/ 	.word	0xffffffff


	//   ....[3]....
        /*00b8*/ 	.word	0xffffffff


	//----- nvinfo : EIATTR_COOP_GROUP_INSTR_OFFSETS
	.align		4
.L_35:
        /*00bc*/ 	.byte	0x04, 0x28
        /*00be*/ 	.short	(.L_37 - .L_36)


	//   ....[0]....
.L_36:
        /*00c0*/ 	.word	0x00000810


	//   ....[1]....
        /*00c4*/ 	.word	0x00000860


	//   ....[2]....
        /*00c8*/ 	.word	0x00000880


	//   ....[3]....
        /*00cc*/ 	.word	0x000008b0


	//----- nvinfo : EIATTR_SYSCALL_OFFSETS
	.align		4
.L_37:
        /*00d0*/ 	.byte	0x04, 0x46
        /*00d2*/ 	.short	(.L_39 - .L_38)


	//   ....[0]....
.L_38:
        /*00d4*/ 	.word	0x00000cd0


	//----- nvinfo : EIATTR_EXIT_INSTR_OFFSETS
	.align		4
.L_39:
        /*00d8*/ 	.byte	0x04, 0x1c
        /*00da*/ 	.short	(.L_41 - .L_40)


	//   ....[0]....
.L_40:
        /*00dc*/ 	.word	0x00000bd0


	//----- nvinfo : EIATTR_REQNTID
	.align		4
.L_41:
        /*00e0*/ 	.byte	0x04, 0x10
        /*00e2*/ 	.short	(.L_43 - .L_42)
.L_42:
        /*00e4*/ 	.word	0x00000100
        /*00e8*/ 	.word	0x00000001
        /*00ec*/ 	.word	0x00000001


	//----- nvinfo : EIATTR_CRS_STACK_SIZE
	.align		4
.L_43:
        /*00f0*/ 	.byte	0x04, 0x1e
        /*00f2*/ 	.short	(.L_45 - .L_44)
.L_44:
        /*00f4*/ 	.word	0x00000000


	//----- nvinfo : EIATTR_CBANK_PARAM_SIZE
	.align		4
.L_45:
        /*00f8*/ 	.byte	0x03, 0x19
        /*00fa*/ 	.short	0x0040


	//----- nvinfo : EIATTR_PARAM_CBANK
	.align		4
        /*00fc*/ 	.byte	0x04, 0x0a
        /*00fe*/ 	.short	(.L_47 - .L_46)
	.align		4
.L_46:
        /*0100*/ 	.word	index@(.nv.constant0.triton_red_fused__to_copy_add_embedding_mean_mul_pow_rsqrt_0)
        /*0104*/ 	.short	0x0210
        /*0106*/ 	.short	0x0040


	//----- nvinfo : EIATTR_SW_WAR
	.align		4
.L_47:
        /*0108*/ 	.byte	0x04, 0x36
        /*010a*/ 	.short	(.L_49 - .L_48)
.L_48:
        /*010c*/ 	.word	0x00000008
.L_49:


//--------------------- .nv.callgraph             --------------------------
	.section	.nv.callgraph,"",@"SHT_CUDA_CALLGRAPH"
	.align	4
	.sectionentsize	8
	.align		4
        /*0000*/ 	.word	0x00000000
	.align		4
        /*0004*/ 	.word	0xffffffff
	.align		4
        /*0008*/ 	.word	index@(triton_red_fused__to_copy_add_embedding_mean_mul_pow_rsqrt_0)
	.align		4
        /*000c*/ 	.word	index@(__assertfail)
	.align		4
        /*0010*/ 	.word	0x00000000
	.align		4
        /*0014*/ 	.word	0xfffffffe
	.align		4
        /*0018*/ 	.word	0x00000000
	.align		4
        /*001c*/ 	.word	0xfffffffd
	.align		4
        /*0020*/ 	.word	0x00000000
	.align		4
        /*0024*/ 	.word	0xfffffffc


//--------------------- .nv.constant4             --------------------------
	.section	.nv.constant4,"a",@progbits
	.align	8
	.align		8
.nv.constant4:
        /*0000*/ 	.dword	__assertfail
	.align		8
        /*0008*/ 	.dword	assertFunc_0
	.align		8
        /*0010*/ 	.dword	assertFile_0
	.align		8
        /*0018*/ 	.dword	assertMessage_0
	.align		8
        /*0020*/ 	.dword	_$_str


//--------------------- .text.triton_red_fused__to_copy_add_embedding_mean_mul_pow_rsqrt_0 --------------------------
	.section	.text.triton_red_fused__to_copy_add_embedding_mean_mul_pow_rsqrt_0,"ax",@progbits
	.sectionflags	@"SHF_BARRIERS=1"
	.align	128
        .global         triton_red_fused__to_copy_add_embedding_mean_mul_pow_rsqrt_0
        .type           triton_red_fused__to_copy_add_embedding_mean_mul_pow_rsqrt_0,@function
        .size           triton_red_fused__to_copy_add_embedding_mean_mul_pow_rsqrt_0,(.L_x_5 - triton_red_fused__to_copy_add_embedding_mean_mul_pow_rsqrt_0)
        .other          triton_red_fused__to_copy_add_embedding_mean_mul_pow_rsqrt_0,@"STO_CUDA_ENTRY STV_DEFAULT"
triton_red_fused__to_copy_add_embedding_mean_mul_pow_rsqrt_0:
.text.triton_red_fused__to_copy_add_embedding_mean_mul_pow_rsqrt_0:
[----:B------:R-:W0:Y:S02]  /*0000*/  LDC R1, c[0x0][0x28] ;  /* 0x00000a00ff017b82 */ /* 0x000e240000000800 */
[----:B------:R-:W1:Y:S01]  /*0010*/  S2R R0, SR_TID.X ;  /* 0x0000000000007919 */ /* 0x000e620000002100 */
[----:B------:R-:W2:Y:S01]  /*0020*/  LDC.64 R6, c[0x0][0x218] ;  /* 0x00008600ff067b82 */ /* 0x000ea20000000a00 */
[----:B------:R-:W-:Y:S01]  /*0030*/  ULDC UR4, c[0x0][0x240] ;  /* 0x0000900000047ab9 */ /* 0x000fe20000000800 */
[----:B------:R-:W-:Y:S01]  /*0040*/  CS2R R12, SRZ ;  /* 0x00000000000c7805 */ /* 0x000fe2000001ff00 */
[----:B------:R-:W3:Y:S01]  /*0050*/  S2R R3, SR_CTAID.X ;  /* 0x0000000000037919 */ /* 0x000ee20000002500 */
[----:B------:R-:W-:Y:S01]  /*0060*/  CS2R R10, SRZ ;  /* 0x00000000000a7805 */ /* 0x000fe2000001ff00 */
[----:B------:R-:W-:Y:S01]  /*0070*/  ULDC.64 UR6, c[0x0][0x208] ;  /* 0x0000820000067ab9 */ /* 0x000fe20000000a00 */
[----:B-1----:R-:W-:Y:S01]  /*0080*/  SHF.R.U32.HI R2, RZ, 0x6, R0 ;  /* 0x00000006ff027819 */ /* 0x002fe20000011600 */
[----:B---3--:R-:W-:-:S03]  /*0090*/  IMAD.SHL.U32 R3, R3, 0x10, RZ ;  /* 0x0000001003037824 */ /* 0x008fc600078e00ff */
[----:B------:R-:W-:-:S04]  /*00a0*/  SGXT.U32 R2, R2, 0x2 ;  /* 0x000000020202781a */ /* 0x000fc80000000000 */
[----:B------:R-:W-:-:S04]  /*00b0*/  LOP3.LUT R19, R2, R3, RZ, 0xfc, !PT ;  /* 0x0000000302137212 */ /* 0x000fc800078efcff */
[C---:B------:R-:W-:Y:S01]  /*00c0*/  LOP3.LUT R18, R19.reuse, 0x4, RZ, 0xfc, !PT ;  /* 0x0000000413127812 */ /* 0x040fe200078efcff */
[C---:B--2---:R-:W-:Y:S01]  /*00d0*/  IMAD.WIDE R20, R19.reuse, 0x8, R6 ;  /* 0x0000000813147825 */ /* 0x044fe200078e0206 */
[C---:B------:R-:W-:Y:S02]  /*00e0*/  ISETP.GE.AND P0, PT, R19.reuse, UR4, PT ;  /* 0x0000000413007c0c */ /* 0x040fe4000bf06270 */
[----:B------:R-:W-:Y:S02]  /*00f0*/  ISETP.GE.AND P1, PT, R18, UR4, PT ;  /* 0x0000000412007c0c */ /* 0x000fe4000bf26270 */
[C---:B------:R-:W-:Y:S02]  /*0100*/  LOP3.LUT R4, R19.reuse, 0x8, RZ, 0xfc, !PT ;  /* 0x0000000813047812 */ /* 0x040fe400078efcff */
[----:B------:R-:W-:-:S07]  /*0110*/  LOP3.LUT R2, R19, 0xc, RZ, 0xfc, !PT ;  /* 0x0000000c13027812 */ /* 0x000fce00078efcff */
[----:B------:R-:W2:Y:S01]  /*0120*/  @!P0 LDG.E.EL.64 R12, desc[UR6][R20.64] ;  /* 0x00000006140c8981 */ /* 0x000ea2000c2e1b00 */
[----:B------:R-:W-:-:S03]  /*0130*/  ISETP.GE.AND P0, PT, R4, UR4, PT ;  /* 0x0000000404007c0c */ /* 0x000fc6000bf06270 */
[----:B------:R-:W3:Y:S01]  /*0140*/  @!P1 LDG.E.EL.64 R10, desc[UR6][R20.64+0x20] ;  /* 0x00002006140a9981 */ /* 0x000ee2000c2e1b00 */
[----:B------:R-:W-:Y:S02]  /*0150*/  ISETP.GE.AND P1, PT, R2, UR4, PT ;  /* 0x0000000402007c0c */ /* 0x000fe4000bf26270 */
[----:B------:R-:W-:Y:S02]  /*0160*/  CS2R R14, SRZ ;  /* 0x00000000000e7805 */ /* 0x000fe4000001ff00 */
[----:B------:R-:W-:-:S05]  /*0170*/  CS2R R16, SRZ ;  /* 0x0000000000107805 */ /* 0x000fca000001ff00 */
[----:B------:R-:W4:Y:S04]  /*0180*/  @!P0 LDG.E.EL.64 R14, desc[UR6][R20.64+0x40] ;  /* 0x00004006140e8981 */ /* 0x000f28000c2e1b00 */
[----:B------:R1:W4:Y:S01]  /*0190*/  @!P1 LDG.E.EL.64 R16, desc[UR6][R20.64+0x60] ;  /* 0x0000600614109981 */ /* 0x000322000c2e1b00 */
[----:B------:R-:W-:Y:S02]  /*01a0*/  SHF.R.U32.HI R2, RZ, 0x4, R0 ;  /* 0x00000004ff027819 */ /* 0x000fe40000011600 */
[----:B------:R-:W-:Y:S02]  /*01b0*/  CS2R R4, SRZ ;  /* 0x0000000000047805 */ /* 0x000fe4000001ff00 */
[----:B------:R-:W-:-:S04]  /*01c0*/  SGXT.U32 R2, R2, 0x4 ;  /* 0x000000040202781a */ /* 0x000fc80000000000 */
[----:B------:R-:W-:-:S04]  /*01d0*/  LOP3.LUT R9, R2, R3, RZ, 0xfc, !PT ;  /* 0x0000000302097212 */ /* 0x000fc800078efcff */
[C---:B------:R-:W-:Y:S01]  /*01e0*/  ISETP.GE.AND P4, PT, R9.reuse, UR4, PT ;  /* 0x0000000409007c0c */ /* 0x040fe2000bf86270 */
[----:B------:R-:W-:-:S12]  /*01f0*/  IMAD.WIDE R6, R9, 0x8, R6 ;  /* 0x0000000809067825 */ /* 0x000fd800078e0206 */
[----:B------:R4:W5:Y:S01]  /*0200*/  @!P4 LDG.E.EL.64 R4, desc[UR6][R6.64] ;  /* 0x000000060604c981 */ /* 0x000962000c2e1b00 */
[----:B--2---:R-:W-:Y:S02]  /*0210*/  IADD3 R23, P3, R12, 0x1f500, RZ ;  /* 0x0001f5000c177810 */ /* 0x004fe40007f7e0ff */
[----:B------:R-:W-:Y:S02]  /*0220*/  ISETP.GE.AND P0, PT, R13, RZ, PT ;  /* 0x000000ff0d00720c */ /* 0x000fe40003f06270 */
[----:B---3--:R-:W-:Y:S01]  /*0230*/  IADD3 R25, P2, R10, 0x1f500, RZ ;  /* 0x0001f5000a197810 */ /* 0x008fe20007f5e0ff */
[----:B-1----:R-:W-:Y:S01]  /*0240*/  IMAD.X R21, RZ, RZ, R13, P3 ;  /* 0x000000ffff157224 */ /* 0x002fe200018e060d */
[----:B------:R-:W-:Y:S02]  /*0250*/  ISETP.GE.AND P1, PT, R11, RZ, PT ;  /* 0x000000ff0b00720c */ /* 0x000fe40003f26270 */
[----:B------:R-:W-:Y:S01]  /*0260*/  SEL R8, R23, R12, !P0 ;  /* 0x0000000c17087207 */ /* 0x000fe20004000000 */
[----:B------:R-:W-:Y:S01]  /*0270*/  IMAD.X R23, RZ, RZ, R11, P2 ;  /* 0x000000ffff177224 */ /* 0x000fe200010e060b */
[----:B------:R-:W-:-:S02]  /*0280*/  SEL R2, R25, R10, !P1 ;  /* 0x0000000a19027207 */ /* 0x000fc40004800000 */
[----:B------:R-:W-:Y:S02]  /*0290*/  SEL R12, R21, R13, !P0 ;  /* 0x0000000d150c7207 */ /* 0x000fe40004000000 */
[----:B----4-:R-:W-:Y:S02]  /*02a0*/  IADD3 R7, P6, R14, 0x1f500, RZ ;  /* 0x0001f5000e077810 */ /* 0x010fe40007fde0ff */
[----:B------:R-:W-:Y:S02]  /*02b0*/  ISETP.GE.AND P3, PT, R15, RZ, PT ;  /* 0x000000ff0f00720c */ /* 0x000fe40003f66270 */
[----:B------:R-:W-:Y:S02]  /*02c0*/  IADD3 R13, P5, R16, 0x1f500, RZ ;  /* 0x0001f500100d7810 */ /* 0x000fe40007fbe0ff */
[----:B------:R-:W-:Y:S02]  /*02d0*/  ISETP.GT.U32.AND P0, PT, R8, 0x1f4ff, PT ;  /* 0x0001f4ff0800780c */ /* 0x000fe40003f04070 */
[----:B------:R-:W-:Y:S01]  /*02e0*/  SEL R10, R23, R11, !P1 ;  /* 0x0000000b170a7207 */ /* 0x000fe20004800000 */
[----:B------:R-:W-:Y:S01]  /*02f0*/  IMAD.X R11, RZ, RZ, R15, P6 ;  /* 0x000000ffff0b7224 */ /* 0x000fe200030e060f */
[----:B------:R-:W-:-:S02]  /*0300*/  ISETP.GT.U32.AND P2, PT, R2, 0x1f4ff, PT ;  /* 0x0001f4ff0200780c */ /* 0x000fc40003f44070 */
[----:B------:R-:W-:Y:S02]  /*0310*/  ISETP.GE.AND P1, PT, R17, RZ, PT ;  /* 0x000000ff1100720c */ /* 0x000fe40003f26270 */
[----:B------:R-:W-:Y:S01]  /*0320*/  SEL R6, R7, R14, !P3 ;  /* 0x0000000e07067207 */ /* 0x000fe20005800000 */
[----:B------:R-:W-:Y:S01]  /*0330*/  IMAD.X R7, RZ, RZ, R17, P5 ;  /* 0x000000ffff077224 */ /* 0x000fe200028e0611 */
[----:B------:R-:W-:Y:S02]  /*0340*/  ISETP.GT.U32.AND.EX P0, PT, R12, RZ, PT, P0 ;  /* 0x000000ff0c00720c */ /* 0x000fe40003f04100 */
[----:B------:R-:W-:Y:S02]  /*0350*/  ISETP.GT.U32.AND.EX P2, PT, R10, RZ, PT, P2 ;  /* 0x000000ff0a00720c */ /* 0x000fe40003f44120 */
[----:B------:R-:W-:Y:S02]  /*0360*/  SEL R2, R13, R16, !P1 ;  /* 0x000000100d027207 */ /* 0x000fe40004800000 */
[----:B------:R-:W-:-:S02]  /*0370*/  SEL R14, R11, R15, !P3 ;  /* 0x0000000f0b0e7207 */ /* 0x000fc40005800000 */
[----:B------:R-:W-:Y:S02]  /*0380*/  ISETP.GT.U32.AND P3, PT, R6, 0x1f4ff, PT ;  /* 0x0001f4ff0600780c */ /* 0x000fe40003f64070 */
[----:B------:R-:W-:Y:S02]  /*0390*/  ISETP.LT.AND P2, PT, R18, UR4, P2 ;  /* 0x0000000412007c0c */ /* 0x000fe40009741270 */
[----:B------:R-:W-:Y:S02]  /*03a0*/  ISETP.LT.AND P0, PT, R19, UR4, P0 ;  /* 0x0000000413007c0c */ /* 0x000fe40008701270 */
[----:B------:R-:W-:Y:S02]  /*03b0*/  SEL R16, R7, R17, !P1 ;  /* 0x0000001107107207 */ /* 0x000fe40004800000 */
[----:B------:R-:W-:Y:S02]  /*03c0*/  ISETP.GT.U32.AND P1, PT, R2, 0x1f4ff, PT ;  /* 0x0001f4ff0200780c */ /* 0x000fe40003f24070 */
[----:B------:R-:W-:-:S02]  /*03d0*/  ISETP.GT.U32.AND.EX P3, PT, R14, RZ, PT, P3 ;  /* 0x000000ff0e00720c */ /* 0x000fc40003f64130 */
[C---:B------:R-:W-:Y:S02]  /*03e0*/  LOP3.LUT R6, R19.reuse, 0x8, RZ, 0xfc, !PT ;  /* 0x0000000813067812 */ /* 0x040fe400078efcff */
[----:B------:R-:W-:Y:S02]  /*03f0*/  SEL R2, RZ, 0x1, !P0 ;  /* 0x00000001ff027807 */ /* 0x000fe40004000000 */
[----:B------:R-:W-:Y:S02]  /*0400*/  SEL R7, RZ, 0x1fffe, !P2 ;  /* 0x0001fffeff077807 */ /* 0x000fe40005000000 */
[----:B------:R-:W-:Y:S02]  /*0410*/  ISETP.GT.U32.AND.EX P1, PT, R16, RZ, PT, P1 ;  /* 0x000000ff1000720c */ /* 0x000fe40003f24110 */
[----:B------:R-:W-:Y:S02]  /*0420*/  LOP3.LUT R19, R19, 0xc, RZ, 0xfc, !PT ;  /* 0x0000000c13137812 */ /* 0x000fe400078efcff */
[----:B------:R-:W-:Y:S01]  /*0430*/  ISETP.LT.AND P3, PT, R6, UR4, P3 ;  /* 0x0000000406007c0c */ /* 0x000fe20009f61270 */
[----:B------:R-:W-:Y:S01]  /*0440*/  IMAD.IADD R6, R2, 0x1, R7 ;  /* 0x0000000102067824 */ /* 0x000fe200078e0207 */
[----:B------:R-:W-:Y:S01]  /*0450*/  ISETP.LT.AND P1, PT, R19, UR4, P1 ;  /* 0x0000000413007c0c */ /* 0x000fe20008f21270 */
[----:B------:R-:W-:Y:S01]  /*0460*/  ULDC.64 UR4, c[0x0][0x220] ;  /* 0x0000880000047ab9 */ /* 0x000fe20000000a00 */
[----:B------:R-:W-:-:S02]  /*0470*/  SEL R2, RZ, 0x4, !P3 ;  /* 0x00000004ff027807 */ /* 0x000fc40005800000 */
[----:B------:R-:W-:Y:S02]  /*0480*/  SEL R7, RZ, 0x7fff8, !P1 ;  /* 0x0007fff8ff077807 */ /* 0x000fe40004800000 */
[----:B------:R-:W-:-:S04]  /*0490*/  LOP3.LUT R6, R6, 0x3, RZ, 0xc0, !PT ;  /* 0x0000000306067812 */ /* 0x000fc800078ec0ff */
[----:B------:R-:W-:-:S04]  /*04a0*/  IADD3 R2, R6, R7, R2 ;  /* 0x0000000706027210 */ /* 0x000fc80007ffe002 */
[----:B------:R-:W-:-:S13]  /*04b0*/  LOP3.LUT P0, RZ, R2, 0xf, RZ, 0xc0, !PT ;  /* 0x0000000f02ff7812 */ /* 0x000fda000780c0ff */
[----:B------:R-:W-:Y:S05]  /*04c0*/  @P0 BRA `(.L_x_0) ;  /* 0x0000000400c40947 */ /* 0x000fea0003800000 */
[----:B------:R-:W1:Y:S01]  /*04d0*/  LDC.64 R6, c[0x0][0x230] ;  /* 0x00008c00ff067b82 */ /* 0x000e620000000a00 */
[----:B-----5:R-:W-:Y:S01]  /*04e0*/  IMAD.SHL.U32 R11, R4, 0x1000, RZ ;  /* 0x00001000040b7824 */ /* 0x020fe200078e00ff */
[----:B------:R-:W-:Y:S01]  /*04f0*/  ISETP.GE.AND P0, PT, R5, RZ, PT ;  /* 0x000000ff0500720c */ /* 0x000fe20003f06270 */
[----:B------:R-:W-:Y:S01]  /*0500*/  IMAD.SHL.U32 R2, R0, 0x4, RZ ;  /* 0x0000000400027824 */ /* 0x000fe200078e00ff */
[----:B------:R-:W-:Y:S02]  /*0510*/  SHF.L.U64.HI R13, R4, 0xc, R5 ;  /* 0x0000000c040d7819 */ /* 0x000fe40000010205 */
[----:B------:R-:W-:Y:S02]  /*0520*/  CS2R R14, SRZ ;  /* 0x00000000000e7805 */ /* 0x000fe4000001ff00 */
[----:B------:R-:W-:Y:S02]  /*0530*/  IADD3 R8, P1, R11, 0x1f500000, RZ ;  /* 0x1f5000000b087810 */ /* 0x000fe40007f3e0ff */
[----:B------:R-:W-:-:S02]  /*0540*/  CS2R R22, SRZ ;  /* 0x0000000000167805 */ /* 0x000fc4000001ff00 */
[----:B------:R-:W-:Y:S02]  /*0550*/  LOP3.LUT R4, R2, 0x3c, RZ, 0xc0, !PT ;  /* 0x0000003c02047812 */ /* 0x000fe400078ec0ff */
[----:B------:R-:W-:Y:S02]  /*0560*/  CS2R R16, SRZ ;  /* 0x0000000000107805 */ /* 0x000fe4000001ff00 */
[----:B------:R-:W-:Y:S01]  /*0570*/  SEL R5, R8, R11, !P0 ;  /* 0x0000000b08057207 */ /* 0x000fe20004000000 */
[----:B------:R-:W-:Y:S02]  /*0580*/  IMAD.X R8, RZ, RZ, R13, P1 ;  /* 0x000000ffff087224 */ /* 0x000fe400008e060d */
[----:B------:R-:W-:Y:S01]  /*0590*/  IMAD R2, R9, 0x1000, R4 ;  /* 0x0000100009027824 */ /* 0x000fe200078e0204 */
[----:B------:R-:W-:Y:S02]  /*05a0*/  LOP3.LUT R9, R5, R4, RZ, 0xfc, !PT ;  /* 0x0000000405097212 */ /* 0x000fe400078efcff */
[----:B------:R-:W-:-:S02]  /*05b0*/  SEL R24, R8, R13, !P0 ;  /* 0x0000000d08187207 */ /* 0x000fc40004000000 */
[----:B------:R-:W-:Y:S02]  /*05c0*/  LOP3.LUT R8, R3, 0xf, R0, 0xf8, !PT ;  /* 0x0000000f03087812 */ /* 0x000fe400078ef800 */
[----:B------:R-:W-:-:S07]  /*05d0*/  LOP3.LUT R3, R0, 0xf, RZ, 0xc0, !PT ;  /* 0x0000000f00037812 */ /* 0x000fce00078ec0ff */
.L_x_1:
[----:B------:R-:W-:Y:S05]  /*05e0*/  WARPSYNC.ALL ;  /* 0x0000000000007948 */ /* 0x000fea0003800000 */
[----:B------:R-:W-:Y:S01]  /*05f0*/  BAR.SYNC.DEFER_BLOCKING 0x0 ;  /* 0x0000000000007b1d */ /* 0x000fe20000010000 */
[----:B-1----:R-:W-:Y:S02]  /*0600*/  LOP3.LUT R5, R9, R22, RZ, 0xfc, !PT ;  /* 0x0000001609057212 */ /* 0x002fe400078efcff */
[----:B------:R-:W-:Y:S02]  /*0610*/  LOP3.LUT R12, R24, R23, RZ, 0xfc, !PT ;  /* 0x00000017180c7212 */ /* 0x000fe400078efcff */
[----:B------:R-:W-:-:S04]  /*0620*/  LEA R10, P0, R5, UR4, 0x1 ;  /* 0x00000004050a7c11 */ /* 0x000fc8000f8008ff */
[----:B------:R-:W-:Y:S02]  /*0630*/  LEA.HI.X R11, R5, UR5, R12, 0x1, P0 ;  /* 0x00000005050b7c11 */ /* 0x000fe400080f0c0c */
[----:B------:R-:W-:-:S06]  /*0640*/  CS2R R4, SRZ ;  /* 0x0000000000047805 */ /* 0x000fcc000001ff00 */
[----:B------:R-:W2:Y:S01]  /*0650*/  @!P4 LDG.E.EF.64 R4, desc[UR6][R10.64] ;  /* 0x000000060a04c981 */ /* 0x000ea2000c0e1b00 */
[----:B------:R-:W-:Y:S02]  /*0660*/  LOP3.LUT R13, R2, R22, RZ, 0xfc, !PT ;  /* 0x00000016020d7212 */ /* 0x000fe400078efcff */
[----:B------:R-:W-:-:S03]  /*0670*/  IADD3 R22, P0, R22, 0x40, RZ ;  /* 0x0000004016167810 */ /* 0x000fc60007f1e0ff */
[----:B------:R-:W-:-:S04]  /*0680*/  IMAD.WIDE R12, R13, 0x2, R6 ;  /* 0x000000020d0c7825 */ /* 0x000fc800078e0206 */
[----:B------:R-:W-:Y:S01]  /*0690*/  IMAD.X R23, RZ, RZ, R23, P0 ;  /* 0x000000ffff177224 */ /* 0x000fe200000e0617 */
[----:B------:R-:W-:-:S04]  /*06a0*/  ISETP.GE.U32.AND P0, PT, R22, 0x1000, PT ;  /* 0x000010001600780c */ /* 0x000fc80003f06070 */
[----:B------:R-:W-:Y:S01]  /*06b0*/  ISETP.GE.U32.AND.EX P0, PT, R23, RZ, PT, P0 ;  /* 0x000000ff1700720c */ /* 0x000fe20003f06100 */
[----:B--2---:R1:W-:Y:S01]  /*06c0*/  @!P4 STG.E.64 desc[UR6][R12.64], R4 ;  /* 0x000000040c00c986 */ /* 0x0043e2000c101b06 */
[----:B------:R-:W-:Y:S02]  /*06d0*/  HADD2.F32 R19, -RZ, R4.H0_H0 ;  /* 0x20000004ff137230 */ /* 0x000fe40000004100 */
[----:B------:R-:W-:Y:S02]  /*06e0*/  HADD2.F32 R18, -RZ, R4.H1_H1 ;  /* 0x30000004ff127230 */ /* 0x000fe40000004100 */
[----:B------:R-:W-:Y:S02]  /*06f0*/  HADD2.F32 R21, -RZ, R5.H0_H0 ;  /* 0x20000005ff157230 */ /* 0x000fe40000004100 */
[----:B------:R-:W-:Y:S01]  /*0700*/  @!P4 FFMA R14, R19, R19, R14 ;  /* 0x00000013130ec223 */ /* 0x000fe2000000000e */
[----:B------:R-:W-:Y:S02]  /*0710*/  HADD2.F32 R20, -RZ, R5.H1_H1 ;  /* 0x30000005ff147230 */ /* 0x000fe40000004100 */
[----:B------:R-:W-:Y:S01]  /*0720*/  @!P4 FFMA R15, R18, R18, R15 ;  /* 0x00000012120fc223 */ /* 0x000fe2000000000f */
[----:B------:R-:W-:-:S02]  /*0730*/  @!P4 FFMA R16, R21, R21, R16 ;  /* 0x000000151510c223 */ /* 0x000fc40000000010 */
[----:B------:R-:W-:Y:S01]  /*0740*/  @!P4 FFMA R17, R20, R20, R17 ;  /* 0x000000141411c223 */ /* 0x000fe20000000011 */
[----:B------:R-:W-:Y:S06]  /*0750*/  @!P0 BRA `(.L_x_1) ;  /* 0xfffffffc00a08947 */ /* 0x000fec000383ffff */
[----:B------:R-:W-:Y:S01]  /*0760*/  FADD R15, R14, R15 ;  /* 0x0000000f0e0f7221 */ /* 0x000fe20000000000 */
[----:B------:R-:W2:Y:S01]  /*0770*/  S2UR UR5, SR_CgaCtaId ;  /* 0x00000000000579c3 */ /* 0x000ea20000008800 */
[----:B------:R-:W-:Y:S01]  /*0780*/  UMOV UR4, 0x400 ;  /* 0x0000040000047882 */ /* 0x000fe20000000000 */
[----:B------:R-:W-:Y:S01]  /*0790*/  SHF.R.U32.HI R9, RZ, 0x4, R0 ;  /* 0x00000004ff097819 */ /* 0x000fe20000011600 */
[----:B------:R-:W-:Y:S01]  /*07a0*/  FADD R16, R16, R15 ;  /* 0x0000000f10107221 */ /* 0x000fe20000000000 */
[----:B------:R-:W-:Y:S01]  /*07b0*/  IMAD.MOV.U32 R15, RZ, RZ, 0x39800000 ;  /* 0x39800000ff0f7424 */ /* 0x000fe200078e00ff */
[----:B------:R-:W-:Y:S01]  /*07c0*/  LOP3.LUT P0, RZ, R0, 0xf0, RZ, 0xc0, !PT ;  /* 0x000000f000ff7812 */ /* 0x000fe2000780c0ff */
[----:B------:R-:W-:Y:S02]  /*07d0*/  IMAD.MOV.U32 R14, RZ, RZ, -0x1 ;  /* 0xffffffffff0e7424 */ /* 0x000fe400078e00ff */
[----:B------:R-:W-:Y:S01]  /*07e0*/  FADD R16, R17, R16 ;  /* 0x0000001011107221 */ /* 0x000fe20000000000 */
[----:B------:R-:W-:Y:S01]  /*07f0*/  SGXT.U32 R9, R9, 0x4 ;  /* 0x000000040909781a */ /* 0x000fe20000000000 */
[----:B-1----:R-:W1:Y:S03]  /*0800*/  LDC.64 R12, c[0x0][0x228] ;  /* 0x00008a00ff0c7b82 */ /* 0x002e660000000a00 */
[----:B------:R-:W3:Y:S01]  /*0810*/  SHFL.BFLY PT, R5, R16, 0x8, 0x1f ;  /* 0x0d001f0010057f89 */ /* 0x000ee200000e0000 */
[----:B--2---:R-:W-:-:S06]  /*0820*/  UPRMT UR4, UR5, 0x654, UR4 ;  /* 0x0000065405047896 */ /* 0x004fcc0008000004 */
[----:B------:R-:W-:Y:S01]  /*0830*/  LEA R9, R9, UR4, 0x2 ;  /* 0x0000000409097c11 */ /* 0x000fe2000f8e10ff */
[----:B-1----:R-:W-:-:S04]  /*0840*/  IMAD.WIDE.U32 R12, R3, 0x8, R12 ;  /* 0x00000008030c7825 */ /* 0x002fc800078e000c */
[----:B---3--:R-:W-:-:S05]  /*0850*/  FADD R5, R16, R5 ;  /* 0x0000000510057221 */ /* 0x008fca0000000000 */
[----:B------:R-:W1:Y:S02]  /*0860*/  SHFL.BFLY PT, R4, R5, 0x4, 0x1f ;  /* 0x0c801f0005047f89 */ /* 0x000e6400000e0000 */
[----:B-1----:R-:W-:-:S05]  /*0870*/  FADD R4, R5, R4 ;  /* 0x0000000405047221 */ /* 0x002fca0000000000 */
[----:B------:R-:W1:Y:S02]  /*0880*/  SHFL.BFLY PT, R7, R4, 0x2, 0x1f ;  /* 0x0c401f0004077f89 */ /* 0x000e6400000e0000 */
[----:B-1----:R-:W-:Y:S02]  /*0890*/  FADD R7, R4, R7 ;  /* 0x0000000704077221 */ /* 0x002fe40000000000 */
[----:B------:R-:W1:Y:S03]  /*08a0*/  LDC.64 R4, c[0x0][0x210] ;  /* 0x00008400ff047b82 */ /* 0x000e660000000a00 */
[----:B------:R-:W2:Y:S02]  /*08b0*/  SHFL.BFLY PT, R6, R7, 0x1, 0x1f ;  /* 0x0c201f0007067f89 */ /* 0x000ea400000e0000 */
[----:B--2---:R-:W-:Y:S01]  /*08c0*/  FADD R10, R7, R6 ;  /* 0x00000006070a7221 */ /* 0x004fe20000000000 */
[----:B------:R-:W-:Y:S01]  /*08d0*/  LEA R6, R3, UR4, 0x2 ;  /* 0x0000000403067c11 */ /* 0x000fe2000f8e10ff */
[----:B------:R-:W-:Y:S01]  /*08e0*/  ULDC UR4, c[0x0][0x240] ;  /* 0x0000900000047ab9 */ /* 0x000fe20000000800 */
[----:B------:R-:W-:Y:S01]  /*08f0*/  IMAD.MOV.U32 R3, RZ, RZ, -0x40 ;  /* 0xffffffc0ff037424 */ /* 0x000fe200078e00ff */
[----:B------:R-:W-:Y:S01]  /*0900*/  ISETP.LT.AND P0, PT, R8, UR4, !P0 ;  /* 0x0000000408007c0c */ /* 0x000fe2000c701270 */
[----:B------:R1:W-:Y:S01]  /*0910*/  STS [R9], R10 ;  /* 0x0000000a09007388 */ /* 0x0003e20000000800 */
[----:B------:R-:W-:Y:S01]  /*0920*/  FFMA R0, R10, R15, 9.9999997473787516356e-06 ;  /* 0x3727c5ac0a007423 */ /* 0x000fe2000000000f */
[----:B------:R-:W-:Y:S01]  /*0930*/  BAR.SYNC.DEFER_BLOCKING 0x0 ;  /* 0x0000000000007b1d */ /* 0x000fe20000010000 */
[----:B-1----:R-:W-:-:S05]  /*0940*/  IMAD.WIDE R8, R8, 0x4, R4 ;  /* 0x0000000408087825 */ /* 0x002fca00078e0204 */
[----:B------:R-:W-:Y:S02]  /*0950*/  MUFU.RSQ R0, R0 ;  /* 0x0000000000007308 */ /* 0x000fe40000001400 */
[----:B------:R-:W1:Y:S01]  /*0960*/  LDC.64 R4, c[0x0][0x230] ;  /* 0x00008c00ff047b82 */ /* 0x000e620000000a00 */
[----:B------:R-:W2:Y:S02]  /*0970*/  LDS R6, [R6] ;  /* 0x0000000006067984 */ /* 0x000ea40000000800 */
[----:B--2---:R-:W-:-:S05]  /*0980*/  FFMA R11, R6, R15, 9.9999997473787516356e-06 ;  /* 0x3727c5ac060b7423 */ /* 0x004fca000000000f */
[----:B------:R-:W1:Y:S01]  /*0990*/  LDC.64 R6, c[0x0][0x238] ;  /* 0x00008e00ff067b82 */ /* 0x000e620000000a00 */
[----:B------:R-:W2:Y:S07]  /*09a0*/  MUFU.RSQ R11, R11 ;  /* 0x0000000b000b7308 */ /* 0x000eae0000001400 */
[----:B------:R-:W-:Y:S06]  /*09b0*/  BAR.SYNC.DEFER_BLOCKING 0x0 ;  /* 0x0000000000007b1d */ /* 0x000fec0000010000 */
[----:B-12---:R3:W-:Y:S02]  /*09c0*/  @P0 STG.E desc[UR6][R8.64], R11 ;  /* 0x0000000b08000986 */ /* 0x0067e4000c101906 */
.L_x_2:
[----:B------:R-:W-:Y:S02]  /*09d0*/  IADD3 R3, P0, R3, 0x40, RZ ;  /* 0x0000004003037810 */ /* 0x000fe40007f1e0ff */
[----:B-1-3--:R-:W-:Y:S01]  /*09e0*/  CS2R R8, SRZ ;  /* 0x0000000000087805 */ /* 0x00afe2000001ff00 */
[----:B------:R1:W2:Y:S01]  /*09f0*/  LDG.E.EL.64 R10, desc[UR6][R12.64] ;  /* 0x000000060c0a7981 */ /* 0x0002a2000c2e1b00 */
[----:B------:R-:W-:-:S05]  /*0a00*/  LOP3.LUT R15, R2, R3, RZ, 0xfc, !PT ;  /* 0x00000003020f7212 */ /* 0x000fca00078efcff */
[----:B------:R-:W-:-:S05]  /*0a10*/  IMAD.WIDE R16, R15, 0x2, R4 ;  /* 0x000000020f107825 */ /* 0x000fca00078e0204 */
[----:B------:R-:W3:Y:S01]  /*0a20*/  @!P4 LDG.E.EF.64 R8, desc[UR6][R16.64] ;  /* 0x000000061008c981 */ /* 0x000ee2000c0e1b00 */
[----:B------:R-:W-:Y:S01]  /*0a30*/  IMAD.X R14, RZ, RZ, R14, P0 ;  /* 0x000000ffff0e7224 */ /* 0x000fe200000e060e */
[----:B------:R-:W-:-:S04]  /*0a40*/  ISETP.GE.U32.AND P0, PT, R3, 0xfc0, PT ;  /* 0x00000fc00300780c */ /* 0x000fc80003f06070 */
[----:B------:R-:W-:Y:S02]  /*0a50*/  ISETP.GE.U32.AND.EX P0, PT, R14, RZ, PT, P0 ;  /* 0x000000ff0e00720c */ /* 0x000fe40003f06100 */
[----:B-1----:R-:W-:-:S05]  /*0a60*/  IADD3 R12, P1, R12, 0x80, RZ ;  /* 0x000000800c0c7810 */ /* 0x002fca0007f3e0ff */
[----:B------:R-:W-:Y:S02]  /*0a70*/  IMAD.X R13, RZ, RZ, R13, P1 ;  /* 0x000000ffff0d7224 */ /* 0x000fe400008e060d */
[----:B---3--:R-:W-:Y:S02]  /*0a80*/  HADD2.F32 R19, -RZ, R8.H0_H0 ;  /* 0x20000008ff137230 */ /* 0x008fe40000004100 */
[----:B------:R-:W-:Y:S02]  /*0a90*/  HADD2.F32 R21, -RZ, R8.H1_H1 ;  /* 0x30000008ff157230 */ /* 0x000fe40000004100 */
[----:B------:R-:W-:Y:S02]  /*0aa0*/  HADD2.F32 R23, -RZ, R9.H0_H0 ;  /* 0x20000009ff177230 */ /* 0x000fe40000004100 */
[----:B------:R-:W-:Y:S02]  /*0ab0*/  HADD2.F32 R25, -RZ, R9.H1_H1 ;  /* 0x30000009ff197230 */ /* 0x000fe40000004100 */
[----:B--2---:R-:W-:-:S02]  /*0ac0*/  HADD2.F32 R8, -RZ, R10.H1_H1 ;  /* 0x3000000aff087230 */ /* 0x004fc40000004100 */
[----:B------:R-:W-:Y:S02]  /*0ad0*/  HADD2.F32 R9, -RZ, R11.H1_H1 ;  /* 0x3000000bff097230 */ /* 0x000fe40000004100 */
[C---:B------:R-:W-:Y:S01]  /*0ae0*/  FMUL R19, R0.reuse, R19 ;  /* 0x0000001300137220 */ /* 0x040fe20000400000 */
[----:B------:R-:W-:Y:S02]  /*0af0*/  HADD2.F32 R10, -RZ, R10.H0_H0 ;  /* 0x2000000aff0a7230 */ /* 0x000fe40000004100 */
[C---:B------:R-:W-:Y:S01]  /*0b00*/  FMUL R21, R0.reuse, R21 ;  /* 0x0000001500157220 */ /* 0x040fe20000400000 */
[----:B------:R-:W-:Y:S02]  /*0b10*/  HADD2.F32 R11, -RZ, R11.H0_H0 ;  /* 0x2000000bff0b7230 */ /* 0x000fe40000004100 */
[C---:B------:R-:W-:Y:S01]  /*0b20*/  FMUL R18, R0.reuse, R23 ;  /* 0x0000001700127220 */ /* 0x040fe20000400000 */
[----:B------:R-:W-:Y:S01]  /*0b30*/  FMUL R16, R0, R25 ;  /* 0x0000001900107220 */ /* 0x000fe20000400000 */
[----:B------:R-:W-:Y:S01]  /*0b40*/  FMUL R10, R10, R19 ;  /* 0x000000130a0a7220 */ /* 0x000fe20000400000 */
[----:B------:R-:W-:Y:S01]  /*0b50*/  FMUL R21, R8, R21 ;  /* 0x0000001508157220 */ /* 0x000fe20000400000 */
[----:B------:R-:W-:Y:S01]  /*0b60*/  FMUL R11, R11, R18 ;  /* 0x000000120b0b7220 */ /* 0x000fe20000400000 */
[----:B------:R-:W-:Y:S01]  /*0b70*/  FMUL R16, R9, R16 ;  /* 0x0000001009107220 */ /* 0x000fe20000400000 */
[----:B------:R-:W-:-:S02]  /*0b80*/  IMAD.WIDE R8, R15, 0x2, R6 ;  /* 0x000000020f087825 */ /* 0x000fc400078e0206 */
[----:B------:R-:W-:Y:S02]  /*0b90*/  F2FP.F16.F32.PACK_AB R10, R21, R10 ;  /* 0x0000000a150a723e */ /* 0x000fe400000000ff */
[----:B------:R-:W-:-:S05]  /*0ba0*/  F2FP.F16.F32.PACK_AB R11, R16, R11 ;  /* 0x0000000b100b723e */ /* 0x000fca00000000ff */
[----:B------:R1:W-:Y:S01]  /*0bb0*/  @!P4 STG.E.64 desc[UR6][R8.64], R10 ;  /* 0x0000000a0800c986 */ /* 0x0003e2000c101b06 */
[----:B------:R-:W-:Y:S05]  /*0bc0*/  @!P0 BRA `(.L_x_2) ;  /* 0xfffffffc00808947 */ /* 0x000fea000383ffff */
[----:B------:R-:W-:Y:S05]  /*0bd0*/  EXIT ;  /* 0x000000000000794d */ /* 0x000fea0003800000 */
.L_x_0:
[----:B------:R-:W-:Y:S01]  /*0be0*/  MOV R0, 0x0 ;  /* 0x0000000000007802 */ /* 0x000fe20000000f00 */
[----:B------:R-:W-:Y:S01]  /*0bf0*/  ULDC.64 UR8, c[0x4][0x18] ;  /* 0x0100060000087ab9 */ /* 0x000fe20000000a00 */
[----:B------:R-:W-:Y:S01]  /*0c00*/  ULDC.64 UR10, c[0x4][0x8] ;  /* 0x01000200000a7ab9 */ /* 0x000fe20000000a00 */
[----:B-----5:R-:W-:Y:S01]  /*0c10*/  IMAD.U32 R4, RZ, RZ, UR8 ;  /* 0x00000008ff047e24 */ /* 0x020fe2000f8e00ff */
[----:B------:R1:W2:Y:S01]  /*0c20*/  LDC.64 R2, c[0x4][R0] ;  /* 0x0100000000027b82 */ /* 0x0002a20000000a00 */
[----:B------:R-:W-:Y:S01]  /*0c30*/  IMAD.U32 R5, RZ, RZ, UR9 ;  /* 0x00000009ff057e24 */ /* 0x000fe2000f8e00ff */
[----:B------:R-:W-:Y:S01]  /*0c40*/  ULDC.64 UR8, c[0x4][0x10] ;  /* 0x0100040000087ab9 */ /* 0x000fe20000000a00 */
[----:B-1----:R-:W-:-:S07]  /*0c50*/  IMAD.U32 R10, RZ, RZ, UR10 ;  /* 0x0000000aff0a7e24 */ /* 0x002fce000f8e00ff */
[----:B------:R-:W-:Y:S01]  /*0c60*/  LEPC R20, `(.L_x_3) ;  /* 0x000000007014794e */ /* 0x000fe20000000000 */
[----:B------:R-:W-:Y:S02]  /*0c70*/  IMAD.U32 R6, RZ, RZ, UR8 ;  /* 0x00000008ff067e24 */ /* 0x000fe4000f8e00ff */
[----:B------:R-:W-:Y:S02]  /*0c80*/  IMAD.U32 R7, RZ, RZ, UR9 ;  /* 0x00000009ff077e24 */ /* 0x000fe4000f8e00ff */
[----:B------:R-:W-:Y:S02]  /*0c90*/  IMAD.U32 R11, RZ, RZ, UR11 ;  /* 0x0000000bff0b7e24 */ /* 0x000fe4000f8e00ff */
[----:B------:R-:W-:Y:S02]  /*0ca0*/  IMAD.MOV.U32 R8, RZ, RZ, 0x28 ;  /* 0x00000028ff087424 */ /* 0x000fe400078e00ff */
[----:B------:R-:W-:Y:S02]  /*0cb0*/  IMAD.MOV.U32 R12, RZ, RZ, 0x1 ;  /* 0x00000001ff0c7424 */ /* 0x000fe400078e00ff */
[----:B------:R-:W-:-:S07]  /*0cc0*/  IMAD.MOV.U32 R13, RZ, RZ, RZ ;  /* 0x000000ffff0d7224 */ /* 0x000fce00078e00ff */
[----:B0-2---:R-:W-:Y:S05]  /*0cd0*/  CALL.ABS.NOINC R2 ;  /* 0x0000000002007343 */ /* 0x005fea0003c00000 */
.L_x_3:
[----:B------:R-:W-:Y:S05]  /*0ce0*/  BRA `(.L_x_3) ;  /* 0xfffffffc00fc7947 */ /* 0x000fea000383ffff */
.L_x_4:
[----:B------:R-:W-:-:S00]  /*0cf0*/  BRA `(.L_x_4) ;  /* 0xfffffffc00fc7947 */ /* 0x000fc0000383ffff */
[----:B------:R-:W-:-:S00]  /*0d00*/  NOP ;  /* 0x0000000000007918 */ /* 0x000fc00000000000 */
[----:B------:R-:W-:-:S00]  /*0d10*/  NOP ;  /* 0x0000000000007918 */ /* 0x000fc00000000000 */
[----:B------:R-:W-:-:S00]  /*0d20*/  NOP ;  /* 0x0000000000007918 */ /* 0x000fc00000000000 */
[----:B------:R-:W-:-:S00]  /*0d30*/  NOP ;  /* 0x0000000000007918 */ /* 0x000fc00000000000 */
[----:B------:R-:W-:-:S00]  /*0d40*/  NOP ;  /* 0x0000000000007918 */ /* 0x000fc00000000000 */
[----:B------:R-:W-:-:S00]  /*0d50*/  NOP ;  /* 0x0000000000007918 */ /* 0x000fc00000000000 */
[----:B------:R-:W-:-:S00]  /*0d60*/  NOP ;  /* 0x0000000000007918 */ /* 0x000fc00000000000 */
[----:B------:R-:W-:-:S00]  /*0d70*/  NOP ;  /* 0x0000000000007918 */ /* 0x000fc00000000000 */
.L_x_5:


//--------------------- .nv.global.init           --------------------------
	.section	.nv.global.init,"aw",@progbits
.nv.global.init:
	.type		assertFunc_0,@object
	.size		assertFunc_0,(_$_str - assertFunc_0)
assertFunc_0:
        /*0000*/ 	.byte	0x75, 0x6e, 0x6b, 0x6e, 0x6f, 0x77, 0x6e, 0x00
	.type		_$_str,@object
	.size		_$_str,(assertMessage_0 - _$_str)
_$_str:
        /*0008*/ 	.byte	0x5f, 0x5f, 0x43, 0x55, 0x44, 0x41, 0x5f, 0x46, 0x54, 0x5a, 0x00
	.type		assertMessage_0,@object
	.size		assertMessage_0,(assertFile_0 - assertMessage_0)
assertMessage_0:
        /*0013*/ 	.byte	0x69, 0x6e, 0x64, 0x65, 0x78, 0x20, 0x6f, 0x75, 0x74, 0x20, 0x6f, 0x66, 0x20, 0x62, 0x6f, 0x75
        /*0023*/ 	.byte	0x6e, 0x64, 0x73, 0x3a, 0x20, 0x30, 0x20, 0x3c, 0x3d, 0x20, 0x74, 0x6d, 0x70, 0x34, 0x20, 0x3c
        /*0033*/ 	.byte	0x20, 0x31, 0x32, 0x38, 0x32, 0x35, 0x36, 0x00
	.type		assertFile_0,@object
	.size		assertFile_0,(.L_1 - assertFile_0)
assertFile_0:
        /*003b*/ 	.byte	0x2e, 0x2f, 0x6c, 0x6f, 0x63, 0x61, 0x6c, 0x5f, 0x63, 0x61, 0x63, 0x68, 0x65, 0x2f, 0x61, 0x73
        /*004b*/ 	.byte	0x2f, 0x63, 0x61, 0x73, 0x7a, 0x33, 0x65, 0x70, 0x35, 0x64, 0x78, 0x72, 0x6f, 0x64, 0x78, 0x6e
        /*005b*/ 	.byte	0x69, 0x36, 0x33, 0x66, 0x36, 0x66, 0x6e, 0x73, 0x74, 0x6a, 0x72, 0x6e, 0x75, 0x72, 0x36, 0x6c
        /*006b*/ 	.byte	0x6d, 0x36, 0x75, 0x65, 0x78, 0x62, 0x67, 0x67, 0x79, 0x6c, 0x72, 0x65, 0x72, 0x6f, 0x61, 0x33
        /*007b*/ 	.byte	0x6d, 0x6e, 0x66, 0x67, 0x66, 0x2e, 0x70, 0x79, 0x00
.L_1:


//--------------------- .nv.shared.triton_red_fused__to_copy_add_embedding_mean_mul_pow_rsqrt_0 --------------------------
	.section	.nv.shared.triton_red_fused__to_copy_add_embedding_mean_mul_pow_rsqrt_0,"aw",@nobits
	.sectionflags	@""
	.align	16
	.zero		1024


//--------------------- .nv.constant0.triton_red_fused__to_copy_add_embedding_mean_mul_pow_rsqrt_0 --------------------------
	.section	.nv.constant0.triton_red_fused__to_copy_add_embedding_mean_mul_pow_rsqrt_0,"a",@progbits
	.sectionflags	@""
	.align	4
.nv.constant0.triton_red_fused__to_copy_add_embedding_mean_mul_pow_rsqrt_0:
	.zero		592


//--------------------- SYMBOLS --------------------------

	.type		__assertfail,@function
